//
// Generated by NVIDIA NVVM Compiler
//
// Compiler Build ID: CL-36424714
// Cuda compilation tools, release 13.0, V13.0.88
// Based on NVVM 20.0.0
//

.version 9.0
.target sm_100
.address_size 64

	// .globl	_Z22mmultiplyKernel_sharedPfS_S_iii
// _ZZ22mmultiplyKernel_sharedPfS_S_iiiE3Mds has been demoted
// _ZZ22mmultiplyKernel_sharedPfS_S_iiiE3Nds has been demoted

.visible .entry _Z22mmultiplyKernel_sharedPfS_S_iii(
	.param .u64 .ptr .align 1 _Z22mmultiplyKernel_sharedPfS_S_iii_param_0,
	.param .u64 .ptr .align 1 _Z22mmultiplyKernel_sharedPfS_S_iii_param_1,
	.param .u64 .ptr .align 1 _Z22mmultiplyKernel_sharedPfS_S_iii_param_2,
	.param .u32 _Z22mmultiplyKernel_sharedPfS_S_iii_param_3,
	.param .u32 _Z22mmultiplyKernel_sharedPfS_S_iii_param_4,
	.param .u32 _Z22mmultiplyKernel_sharedPfS_S_iii_param_5
)
{
	.reg .pred 	%p<12>;
	.reg .b32 	%r<46>;
	.reg .b32 	%f<111>;
	.reg .b64 	%rd<13>;
	// demoted variable
	.shared .align 4 .b8 _ZZ22mmultiplyKernel_sharedPfS_S_iiiE3Mds[4096];
	// demoted variable
	.shared .align 4 .b8 _ZZ22mmultiplyKernel_sharedPfS_S_iiiE3Nds[4096];
	ld.param.u64 	%rd3, [_Z22mmultiplyKernel_sharedPfS_S_iii_param_0];
	ld.param.u64 	%rd4, [_Z22mmultiplyKernel_sharedPfS_S_iii_param_1];
	ld.param.u64 	%rd5, [_Z22mmultiplyKernel_sharedPfS_S_iii_param_2];
	ld.param.u32 	%r24, [_Z22mmultiplyKernel_sharedPfS_S_iii_param_3];
	ld.param.u32 	%r25, [_Z22mmultiplyKernel_sharedPfS_S_iii_param_4];
	ld.param.u32 	%r26, [_Z22mmultiplyKernel_sharedPfS_S_iii_param_5];
	mov.u32 	%r27, %ctaid.x;
	mov.u32 	%r28, %ctaid.y;
	mov.u32 	%r41, %tid.x;
	mov.u32 	%r43, %tid.y;
	shl.b32 	%r29, %r28, 5;
	add.s32 	%r3, %r29, %r43;
	shl.b32 	%r4, %r27, 5;
	add.s32 	%r5, %r4, %r41;
	setp.lt.s32 	%p1, %r25, -30;
	mov.f32 	%f110, 0f00000000;
	@%p1 bra 	$L__BB0_7;
	add.s32 	%r30, %r25, -1;
	shr.s32 	%r31, %r30, 31;
	shr.u32 	%r32, %r31, 27;
	add.s32 	%r33, %r30, %r32;
	shr.s32 	%r34, %r33, 5;
	neg.s32 	%r45, %r34;
	shl.b32 	%r35, %r43, 7;
	mov.u32 	%r36, _ZZ22mmultiplyKernel_sharedPfS_S_iiiE3Mds;
	add.s32 	%r6, %r36, %r35;
	shl.b32 	%r37, %r41, 2;
	add.s32 	%r7, %r6, %r37;
	mov.u32 	%r38, _ZZ22mmultiplyKernel_sharedPfS_S_iiiE3Nds;
	add.s32 	%r9, %r38, %r37;
	add.s32 	%r8, %r9, %r35;
	mad.lo.s32 	%r39, %r43, %r26, %r41;
	add.s32 	%r44, %r39, %r4;
	shl.b32 	%r12, %r26, 5;
	mad.lo.s32 	%r42, %r25, %r3, %r41;
	cvta.to.global.u64 	%rd1, %rd3;
	cvta.to.global.u64 	%rd2, %rd4;
	mov.f32 	%f110, 0f00000000;
$L__BB0_2:
	setp.ge.s32 	%p2, %r3, %r24;
	setp.ge.s32 	%p3, %r41, %r25;
	mov.f32 	%f108, 0f00000000;
	or.pred  	%p4, %p2, %p3;
	@%p4 bra 	$L__BB0_4;
	mul.wide.s32 	%rd6, %r42, 4;
	add.s64 	%rd7, %rd1, %rd6;
	ld.global.f32 	%f108, [%rd7];
$L__BB0_4:
	setp.ge.s32 	%p5, %r5, %r26;
	st.shared.f32 	[%r7], %f108;
	setp.ge.s32 	%p6, %r43, %r25;
	mov.f32 	%f109, 0f00000000;
	or.pred  	%p7, %p6, %p5;
	@%p7 bra 	$L__BB0_6;
	mul.wide.s32 	%rd8, %r44, 4;
	add.s64 	%rd9, %rd2, %rd8;
	ld.global.f32 	%f109, [%rd9];
$L__BB0_6:
	st.shared.f32 	[%r8], %f109;
	bar.sync 	0;
	ld.shared.f32 	%f12, [%r6];
	ld.shared.f32 	%f13, [%r9];
	fma.rn.f32 	%f14, %f12, %f13, %f110;
	ld.shared.f32 	%f15, [%r6+4];
	ld.shared.f32 	%f16, [%r9+128];
	fma.rn.f32 	%f17, %f15, %f16, %f14;
	ld.shared.f32 	%f18, [%r6+8];
	ld.shared.f32 	%f19, [%r9+256];
	fma.rn.f32 	%f20, %f18, %f19, %f17;
	ld.shared.f32 	%f21, [%r6+12];
	ld.shared.f32 	%f22, [%r9+384];
	fma.rn.f32 	%f23, %f21, %f22, %f20;
	ld.shared.f32 	%f24, [%r6+16];
	ld.shared.f32 	%f25, [%r9+512];
	fma.rn.f32 	%f26, %f24, %f25, %f23;
	ld.shared.f32 	%f27, [%r6+20];
	ld.shared.f32 	%f28, [%r9+640];
	fma.rn.f32 	%f29, %f27, %f28, %f26;
	ld.shared.f32 	%f30, [%r6+24];
	ld.shared.f32 	%f31, [%r9+768];
	fma.rn.f32 	%f32, %f30, %f31, %f29;
	ld.shared.f32 	%f33, [%r6+28];
	ld.shared.f32 	%f34, [%r9+896];
	fma.rn.f32 	%f35, %f33, %f34, %f32;
	ld.shared.f32 	%f36, [%r6+32];
	ld.shared.f32 	%f37, [%r9+1024];
	fma.rn.f32 	%f38, %f36, %f37, %f35;
	ld.shared.f32 	%f39, [%r6+36];
	ld.shared.f32 	%f40, [%r9+1152];
	fma.rn.f32 	%f41, %f39, %f40, %f38;
	ld.shared.f32 	%f42, [%r6+40];
	ld.shared.f32 	%f43, [%r9+1280];
	fma.rn.f32 	%f44, %f42, %f43, %f41;
	ld.shared.f32 	%f45, [%r6+44];
	ld.shared.f32 	%f46, [%r9+1408];
	fma.rn.f32 	%f47, %f45, %f46, %f44;
	ld.shared.f32 	%f48, [%r6+48];
	ld.shared.f32 	%f49, [%r9+1536];
	fma.rn.f32 	%f50, %f48, %f49, %f47;
	ld.shared.f32 	%f51, [%r6+52];
	ld.shared.f32 	%f52, [%r9+1664];
	fma.rn.f32 	%f53, %f51, %f52, %f50;
	ld.shared.f32 	%f54, [%r6+56];
	ld.shared.f32 	%f55, [%r9+1792];
	fma.rn.f32 	%f56, %f54, %f55, %f53;
	ld.shared.f32 	%f57, [%r6+60];
	ld.shared.f32 	%f58, [%r9+1920];
	fma.rn.f32 	%f59, %f57, %f58, %f56;
	ld.shared.f32 	%f60, [%r6+64];
	ld.shared.f32 	%f61, [%r9+2048];
	fma.rn.f32 	%f62, %f60, %f61, %f59;
	ld.shared.f32 	%f63, [%r6+68];
	ld.shared.f32 	%f64, [%r9+2176];
	fma.rn.f32 	%f65, %f63, %f64, %f62;
	ld.shared.f32 	%f66, [%r6+72];
	ld.shared.f32 	%f67, [%r9+2304];
	fma.rn.f32 	%f68, %f66, %f67, %f65;
	ld.shared.f32 	%f69, [%r6+76];
	ld.shared.f32 	%f70, [%r9+2432];
	fma.rn.f32 	%f71, %f69, %f70, %f68;
	ld.shared.f32 	%f72, [%r6+80];
	ld.shared.f32 	%f73, [%r9+2560];
	fma.rn.f32 	%f74, %f72, %f73, %f71;
	ld.shared.f32 	%f75, [%r6+84];
	ld.shared.f32 	%f76, [%r9+2688];
	fma.rn.f32 	%f77, %f75, %f76, %f74;
	ld.shared.f32 	%f78, [%r6+88];
	ld.shared.f32 	%f79, [%r9+2816];
	fma.rn.f32 	%f80, %f78, %f79, %f77;
	ld.shared.f32 	%f81, [%r6+92];
	ld.shared.f32 	%f82, [%r9+2944];
	fma.rn.f32 	%f83, %f81, %f82, %f80;
	ld.shared.f32 	%f84, [%r6+96];
	ld.shared.f32 	%f85, [%r9+3072];
	fma.rn.f32 	%f86, %f84, %f85, %f83;
	ld.shared.f32 	%f87, [%r6+100];
	ld.shared.f32 	%f88, [%r9+3200];
	fma.rn.f32 	%f89, %f87, %f88, %f86;
	ld.shared.f32 	%f90, [%r6+104];
	ld.shared.f32 	%f91, [%r9+3328];
	fma.rn.f32 	%f92, %f90, %f91, %f89;
	ld.shared.f32 	%f93, [%r6+108];
	ld.shared.f32 	%f94, [%r9+3456];
	fma.rn.f32 	%f95, %f93, %f94, %f92;
	ld.shared.f32 	%f96, [%r6+112];
	ld.shared.f32 	%f97, [%r9+3584];
	fma.rn.f32 	%f98, %f96, %f97, %f95;
	ld.shared.f32 	%f99, [%r6+116];
	ld.shared.f32 	%f100, [%r9+3712];
	fma.rn.f32 	%f101, %f99, %f100, %f98;
	ld.shared.f32 	%f102, [%r6+120];
	ld.shared.f32 	%f103, [%r9+3840];
	fma.rn.f32 	%f104, %f102, %f103, %f101;
	ld.shared.f32 	%f105, [%r6+124];
	ld.shared.f32 	%f106, [%r9+3968];
	fma.rn.f32 	%f110, %f105, %f106, %f104;
	bar.sync 	0;
	add.s32 	%r45, %r45, 1;
	add.s32 	%r44, %r44, %r12;
	add.s32 	%r43, %r43, 32;
	add.s32 	%r42, %r42, 32;
	add.s32 	%r41, %r41, 32;
	setp.ne.s32 	%p8, %r45, 1;
	@%p8 bra 	$L__BB0_2;
$L__BB0_7:
	setp.ge.s32 	%p9, %r3, %r24;
	setp.ge.s32 	%p10, %r5, %r26;
	or.pred  	%p11, %p9, %p10;
	@%p11 bra 	$L__BB0_9;
	mad.lo.s32 	%r40, %r26, %r3, %r5;
	cvta.to.global.u64 	%rd10, %rd5;
	mul.wide.u32 	%rd11, %r40, 4;
	add.s64 	%rd12, %rd10, %rd11;
	st.global.f32 	[%rd12], %f110;
$L__BB0_9:
	ret;

}
	// .globl	_Z22mmultiplyKernel_globalPfS_S_iii
.visible .entry _Z22mmultiplyKernel_globalPfS_S_iii(
	.param .u64 .ptr .align 1 _Z22mmultiplyKernel_globalPfS_S_iii_param_0,
	.param .u64 .ptr .align 1 _Z22mmultiplyKernel_globalPfS_S_iii_param_1,
	.param .u64 .ptr .align 1 _Z22mmultiplyKernel_globalPfS_S_iii_param_2,
	.param .u32 _Z22mmultiplyKernel_globalPfS_S_iii_param_3,
	.param .u32 _Z22mmultiplyKernel_globalPfS_S_iii_param_4,
	.param .u32 _Z22mmultiplyKernel_globalPfS_S_iii_param_5
)
{
	.reg .pred 	%p<12>;
	.reg .b32 	%r<41>;
	.reg .b32 	%f<68>;
	.reg .b64 	%rd<53>;

	ld.param.u64 	%rd7, [_Z22mmultiplyKernel_globalPfS_S_iii_param_0];
	ld.param.u64 	%rd8, [_Z22mmultiplyKernel_globalPfS_S_iii_param_1];
	ld.param.u64 	%rd6, [_Z22mmultiplyKernel_globalPfS_S_iii_param_2];
	ld.param.u32 	%r20, [_Z22mmultiplyKernel_globalPfS_S_iii_param_3];
	ld.param.u32 	%r18, [_Z22mmultiplyKernel_globalPfS_S_iii_param_4];
	ld.param.u32 	%r19, [_Z22mmultiplyKernel_globalPfS_S_iii_param_5];
	cvta.to.global.u64 	%rd1, %rd8;
	cvta.to.global.u64 	%rd2, %rd7;
	mov.u32 	%r21, %ctaid.y;
	mov.u32 	%r22, %ntid.y;
	mov.u32 	%r23, %tid.y;
	mad.lo.s32 	%r1, %r21, %r22, %r23;
	setp.ge.s32 	%p1, %r1, %r20;
	@%p1 bra 	$L__BB1_15;
	mov.u32 	%r24, %ctaid.x;
	mov.u32 	%r25, %ntid.x;
	mov.u32 	%r26, %tid.x;
	mad.lo.s32 	%r2, %r24, %r25, %r26;
	setp.ge.s32 	%p2, %r2, %r19;
	@%p2 bra 	$L__BB1_15;
	setp.lt.s32 	%p3, %r18, 1;
	mov.f32 	%f67, 0f00000000;
	@%p3 bra 	$L__BB1_14;
	mul.lo.s32 	%r3, %r18, %r1;
	and.b32  	%r4, %r18, 7;
	setp.lt.u32 	%p4, %r18, 8;
	mov.f32 	%f67, 0f00000000;
	mov.b32 	%r39, 0;
	@%p4 bra 	$L__BB1_6;
	and.b32  	%r39, %r18, 2147483640;
	neg.s32 	%r37, %r39;
	shl.b32 	%r7, %r19, 3;
	mul.wide.u32 	%rd9, %r3, 4;
	add.s64 	%rd10, %rd9, %rd2;
	add.s64 	%rd52, %rd10, 16;
	mov.f32 	%f67, 0f00000000;
	mul.wide.s32 	%rd13, %r19, 4;
	mov.u32 	%r36, %r2;
$L__BB1_5:
	.pragma "nounroll";
	ld.global.f32 	%f17, [%rd52+-16];
	mul.wide.s32 	%rd11, %r36, 4;
	add.s64 	%rd12, %rd1, %rd11;
	ld.global.f32 	%f18, [%rd12];
	fma.rn.f32 	%f19, %f17, %f18, %f67;
	ld.global.f32 	%f20, [%rd52+-12];
	add.s64 	%rd14, %rd12, %rd13;
	ld.global.f32 	%f21, [%rd14];
	fma.rn.f32 	%f22, %f20, %f21, %f19;
	ld.global.f32 	%f23, [%rd52+-8];
	add.s64 	%rd15, %rd14, %rd13;
	ld.global.f32 	%f24, [%rd15];
	fma.rn.f32 	%f25, %f23, %f24, %f22;
	ld.global.f32 	%f26, [%rd52+-4];
	add.s64 	%rd16, %rd15, %rd13;
	ld.global.f32 	%f27, [%rd16];
	fma.rn.f32 	%f28, %f26, %f27, %f25;
	ld.global.f32 	%f29, [%rd52];
	add.s64 	%rd17, %rd16, %rd13;
	ld.global.f32 	%f30, [%rd17];
	fma.rn.f32 	%f31, %f29, %f30, %f28;
	ld.global.f32 	%f32, [%rd52+4];
	add.s64 	%rd18, %rd17, %rd13;
	ld.global.f32 	%f33, [%rd18];
	fma.rn.f32 	%f34, %f32, %f33, %f31;
	ld.global.f32 	%f35, [%rd52+8];
	add.s64 	%rd19, %rd18, %rd13;
	ld.global.f32 	%f36, [%rd19];
	fma.rn.f32 	%f37, %f35, %f36, %f34;
	ld.global.f32 	%f38, [%rd52+12];
	add.s64 	%rd20, %rd19, %rd13;
	ld.global.f32 	%f39, [%rd20];
	fma.rn.f32 	%f67, %f38, %f39, %f37;
	add.s32 	%r37, %r37, 8;
	add.s32 	%r36, %r36, %r7;
	add.s64 	%rd52, %rd52, 32;
	setp.ne.s32 	%p5, %r37, 0;
	@%p5 bra 	$L__BB1_5;
$L__BB1_6:
	setp.eq.s32 	%p6, %r4, 0;
	@%p6 bra 	$L__BB1_14;
	and.b32  	%r13, %r18, 3;
	setp.lt.u32 	%p7, %r4, 4;
	@%p7 bra 	$L__BB1_9;
	add.s32 	%r28, %r39, %r3;
	mul.wide.u32 	%rd21, %r28, 4;
	add.s64 	%rd22, %rd2, %rd21;
	ld.global.f32 	%f41, [%rd22];
	mad.lo.s32 	%r29, %r39, %r19, %r2;
	mul.wide.s32 	%rd23, %r29, 4;
	add.s64 	%rd24, %rd1, %rd23;
	ld.global.f32 	%f42, [%rd24];
	fma.rn.f32 	%f43, %f41, %f42, %f67;
	cvt.u64.u32 	%rd25, %r3;
	cvt.u64.u32 	%rd26, %r39;
	add.s64 	%rd27, %rd26, %rd25;
	shl.b64 	%rd28, %rd27, 2;
	add.s64 	%rd29, %rd2, %rd28;
	ld.global.f32 	%f44, [%rd29+4];
	mul.wide.s32 	%rd30, %r19, 4;
	add.s64 	%rd31, %rd24, %rd30;
	ld.global.f32 	%f45, [%rd31];
	fma.rn.f32 	%f46, %f44, %f45, %f43;
	ld.global.f32 	%f47, [%rd29+8];
	add.s64 	%rd32, %rd31, %rd30;
	ld.global.f32 	%f48, [%rd32];
	fma.rn.f32 	%f49, %f47, %f48, %f46;
	ld.global.f32 	%f50, [%rd29+12];
	add.s64 	%rd33, %rd32, %rd30;
	ld.global.f32 	%f51, [%rd33];
	fma.rn.f32 	%f67, %f50, %f51, %f49;
	add.s32 	%r39, %r39, 4;
$L__BB1_9:
	setp.eq.s32 	%p8, %r13, 0;
	@%p8 bra 	$L__BB1_14;
	setp.eq.s32 	%p9, %r13, 1;
	@%p9 bra 	$L__BB1_12;
	add.s32 	%r30, %r39, %r3;
	mul.wide.u32 	%rd34, %r30, 4;
	add.s64 	%rd35, %rd2, %rd34;
	ld.global.f32 	%f53, [%rd35];
	mad.lo.s32 	%r31, %r39, %r19, %r2;
	mul.wide.s32 	%rd36, %r31, 4;
	add.s64 	%rd37, %rd1, %rd36;
	ld.global.f32 	%f54, [%rd37];
	fma.rn.f32 	%f55, %f53, %f54, %f67;
	cvt.u64.u32 	%rd38, %r3;
	cvt.u64.u32 	%rd39, %r39;
	add.s64 	%rd40, %rd39, %rd38;
	shl.b64 	%rd41, %rd40, 2;
	add.s64 	%rd42, %rd2, %rd41;
	ld.global.f32 	%f56, [%rd42+4];
	mul.wide.s32 	%rd43, %r19, 4;
	add.s64 	%rd44, %rd37, %rd43;
	ld.global.f32 	%f57, [%rd44];
	fma.rn.f32 	%f67, %f56, %f57, %f55;
	add.s32 	%r39, %r39, 2;
$L__BB1_12:
	and.b32  	%r32, %r18, 1;
	setp.eq.b32 	%p10, %r32, 1;
	not.pred 	%p11, %p10;
	@%p11 bra 	$L__BB1_14;
	add.s32 	%r33, %r39, %r3;
	mul.wide.u32 	%rd45, %r33, 4;
	add.s64 	%rd46, %rd2, %rd45;
	ld.global.f32 	%f58, [%rd46];
	mad.lo.s32 	%r34, %r39, %r19, %r2;
	mul.wide.s32 	%rd47, %r34, 4;
	add.s64 	%rd48, %rd1, %rd47;
	ld.global.f32 	%f59, [%rd48];
	fma.rn.f32 	%f67, %f58, %f59, %f67;
$L__BB1_14:
	mad.lo.s32 	%r35, %r19, %r1, %r2;
	cvta.to.global.u64 	%rd49, %rd6;
	mul.wide.s32 	%rd50, %r35, 4;
	add.s64 	%rd51, %rd49, %rd50;
	st.global.f32 	[%rd51], %f67;
$L__BB1_15:
	ret;

}


// ===== COMPILED SASS (sm_100) =====

	.target	sm_100

	.elftype	@"ET_EXEC"


//--------------------- .note.nv.tkinfo           --------------------------
	.section	.note.nv.tkinfo,"",@"SHT_NOTE"
	.sectionflags	@"SHF_NOTE_NV_TKINFO"
	.tkinfo
        /*0018*/ 	.word	0x00000002
        /*0030*/ 	.string	""
        /*0030*/ 	.string	"ptxas"
        /*0030*/ 	.string	"Cuda compilation tools, release 13.0, V13.0.88"
        /*0030*/ 	.string	"Build cuda_13.0.r13.0/compiler.36424714_0"
        /*0030*/ 	.string	"-arch sm_100 -m 64 "



//--------------------- .note.nv.cuinfo           --------------------------
	.section	.note.nv.cuinfo,"",@"SHT_NOTE"
	.sectionflags	@"SHF_NOTE_NV_CUINFO"
        /*0018*/ 	.short	0x0002
        /*001a*/ 	.short	0x0064
        /*001c*/ 	.short	0x0082
	.zero		2


//--------------------- .nv.info                  --------------------------
	.section	.nv.info,"",@"SHT_CUDA_INFO"
	.align	4


	//----- nvinfo : EIATTR_REGCOUNT
	.align		4
        /*0000*/ 	.byte	0x04, 0x2f
        /*0002*/ 	.short	(.L_1 - .L_0)
	.align		4
.L_0:
        /*0004*/ 	.word	index@(_Z22mmultiplyKernel_sharedPfS_S_iii)
        /*0008*/ 	.word	0x00000020


	//----- nvinfo : EIATTR_FRAME_SIZE
	.align		4
.L_1:
        /*000c*/ 	.byte	0x04, 0x11
        /*000e*/ 	.short	(.L_3 - .L_2)
	.align		4
.L_2:
        /*0010*/ 	.word	index@(_Z22mmultiplyKernel_sharedPfS_S_iii)
        /*0014*/ 	.word	0x00000000


	//----- nvinfo : EIATTR_REGCOUNT
	.align		4
.L_3:
        /*0018*/ 	.byte	0x04, 0x2f
        /*001a*/ 	.short	(.L_5 - .L_4)
	.align		4
.L_4:
        /*001c*/ 	.word	index@(_Z22mmultiplyKernel_globalPfS_S_iii)
        /*0020*/ 	.word	0x00000020


	//----- nvinfo : EIATTR_FRAME_SIZE
	.align		4
.L_5:
        /*0024*/ 	.byte	0x04, 0x11
        /*0026*/ 	.short	(.L_7 - .L_6)
	.align		4
.L_6:
        /*0028*/ 	.word	index@(_Z22mmultiplyKernel_globalPfS_S_iii)
        /*002c*/ 	.word	0x00000000


	//----- nvinfo : EIATTR_MIN_STACK_SIZE
	.align		4
.L_7:
        /*0030*/ 	.byte	0x04, 0x12
        /*0032*/ 	.short	(.L_9 - .L_8)
	.align		4
.L_8:
        /*0034*/ 	.word	index@(_Z22mmultiplyKernel_globalPfS_S_iii)
        /*0038*/ 	.word	0x00000000


	//----- nvinfo : EIATTR_MIN_STACK_SIZE
	.align		4
.L_9:
        /*003c*/ 	.byte	0x04, 0x12
        /*003e*/ 	.short	(.L_11 - .L_10)
	.align		4
.L_10:
        /*0040*/ 	.word	index@(_Z22mmultiplyKernel_sharedPfS_S_iii)
        /*0044*/ 	.word	0x00000000
.L_11:


//--------------------- .nv.compat                --------------------------
	.section	.nv.compat,"",@"SHT_CUDA_COMPAT_INFO"
	.align	4
        /*0000*/ 	.byte	0x02, 0x09, 0x00, 0x00, 0x02, 0x02, 0x01, 0x00, 0x02, 0x05, 0x05, 0x00, 0x03, 0x07, 0x01, 0x01
        /*0010*/ 	.byte	0x02, 0x03, 0x00, 0x00, 0x02, 0x06, 0x01, 0x00, 0x04, 0x0b, 0x08, 0x00, 0x09, 0x00, 0x00, 0x00
        /*0020*/ 	.byte	0x00, 0x00, 0x00, 0x00


//--------------------- .nv.info._Z22mmultiplyKernel_globalPfS_S_iii --------------------------
	.section	.nv.info._Z22mmultiplyKernel_globalPfS_S_iii,"",@"SHT_CUDA_INFO"
	.sectionflags	@""
	.align	4


	//----- nvinfo : EIATTR_CUDA_API_VERSION
	.align		4
        /*0000*/ 	.byte	0x04, 0x37
        /*0002*/ 	.short	(.L_13 - .L_12)
.L_12:
        /*0004*/ 	.word	0x00000082


	//----- nvinfo : EIATTR_KPARAM_INFO
	.align		4
.L_13:
        /*0008*/ 	.byte	0x04, 0x17
        /*000a*/ 	.short	(.L_15 - .L_14)
.L_14:
        /*000c*/ 	.word	0x00000000
        /*0010*/ 	.short	0x0005
        /*0012*/ 	.short	0x0020
        /*0014*/ 	.byte	0x00, 0xf0, 0x11, 0x00


	//----- nvinfo : EIATTR_KPARAM_INFO
	.align		4
.L_15:
        /*0018*/ 	.byte	0x04, 0x17
        /*001a*/ 	.short	(.L_17 - .L_16)
.L_16:
        /*001c*/ 	.word	0x00000000
        /*0020*/ 	.short	0x0004
        /*0022*/ 	.short	0x001c
        /*0024*/ 	.byte	0x00, 0xf0, 0x11, 0x00


	//----- nvinfo : EIATTR_KPARAM_INFO
	.align		4
.L_17:
        /*0028*/ 	.byte	0x04, 0x17
        /*002a*/ 	.short	(.L_19 - .L_18)
.L_18:
        /*002c*/ 	.word	0x00000000
        /*0030*/ 	.short	0x0003
        /*0032*/ 	.short	0x0018
        /*0034*/ 	.byte	0x00, 0xf0, 0x11, 0x00


	//----- nvinfo : EIATTR_KPARAM_INFO
	.align		4
.L_19:
        /*0038*/ 	.byte	0x04, 0x17
        /*003a*/ 	.short	(.L_21 - .L_20)
.L_20:
        /*003c*/ 	.word	0x00000000
        /*0040*/ 	.short	0x0002
        /*0042*/ 	.short	0x0010
        /*0044*/ 	.byte	0x00, 0xf5, 0x21, 0x00


	//----- nvinfo : EIATTR_KPARAM_INFO
	.align		4
.L_21:
        /*0048*/ 	.byte	0x04, 0x17
        /*004a*/ 	.short	(.L_23 - .L_22)
.L_22:
        /*004c*/ 	.word	0x00000000
        /*0050*/ 	.short	0x0001
        /*0052*/ 	.short	0x0008
        /*0054*/ 	.byte	0x00, 0xf5, 0x21, 0x00


	//----- nvinfo : EIATTR_KPARAM_INFO
	.align		4
.L_23:
        /*0058*/ 	.byte	0x04, 0x17
        /*005a*/ 	.short	(.L_25 - .L_24)
.L_24:
        /*005c*/ 	.word	0x00000000
        /*0060*/ 	.short	0x0000
        /*0062*/ 	.short	0x0000
        /*0064*/ 	.byte	0x00, 0xf5, 0x21, 0x00


	//----- nvinfo : EIATTR_SPARSE_MMA_MASK
	.align		4
.L_25:
        /*0068*/ 	.byte	0x03, 0x50
        /*006a*/ 	.short	0x0000


	//----- nvinfo : EIATTR_MAXREG_COUNT
	.align		4
        /*006c*/ 	.byte	0x03, 0x1b
        /*006e*/ 	.short	0x00ff


	//----- nvinfo : EIATTR_MERCURY_ISA_VERSION
	.align		4
        /*0070*/ 	.byte	0x03, 0x5f
        /*0072*/ 	.short	0x0101


	//----- nvinfo : EIATTR_VRC_CTA_INIT_COUNT
	.align		4
        /*0074*/ 	.byte	0x02, 0x4a
	.zero		1
	.zero		1


	//----- nvinfo : EIATTR_EXIT_INSTR_OFFSETS
	.align		4
        /*0078*/ 	.byte	0x04, 0x1c
        /*007a*/ 	.short	(.L_27 - .L_26)


	//   ....[0]....
.L_26:
        /*007c*/ 	.word	0x00000070


	//   ....[1]....
        /*0080*/ 	.word	0x000000e0


	//   ....[2]....
        /*0084*/ 	.word	0x00000900


	//----- nvinfo : EIATTR_CBANK_PARAM_SIZE
	.align		4
.L_27:
        /*0088*/ 	.byte	0x03, 0x19
        /*008a*/ 	.short	0x0024


	//----- nvinfo : EIATTR_PARAM_CBANK
	.align		4
        /*008c*/ 	.byte	0x04, 0x0a
        /*008e*/ 	.short	(.L_29 - .L_28)
	.align		4
.L_28:
        /*0090*/ 	.word	index@(.nv.constant0._Z22mmultiplyKernel_globalPfS_S_iii)
        /*0094*/ 	.short	0x0380
        /*0096*/ 	.short	0x0024


	//----- nvinfo : EIATTR_SW_WAR
	.align		4
.L_29:
        /*0098*/ 	.byte	0x04, 0x36
        /*009a*/ 	.short	(.L_31 - .L_30)
.L_30:
        /*009c*/ 	.word	0x00000008
.L_31:


//--------------------- .nv.info._Z22mmultiplyKernel_sharedPfS_S_iii --------------------------
	.section	.nv.info._Z22mmultiplyKernel_sharedPfS_S_iii,"",@"SHT_CUDA_INFO"
	.sectionflags	@""
	.align	4


	//----- nvinfo : EIATTR_CUDA_API_VERSION
	.align		4
        /*0000*/ 	.byte	0x04, 0x37
        /*0002*/ 	.short	(.L_33 - .L_32)
.L_32:
        /*0004*/ 	.word	0x00000082


	//----- nvinfo : EIATTR_KPARAM_INFO
	.align		4
.L_33:
        /*0008*/ 	.byte	0x04, 0x17
        /*000a*/ 	.short	(.L_35 - .L_34)
.L_34:
        /*000c*/ 	.word	0x00000000
        /*0010*/ 	.short	0x0005
        /*0012*/ 	.short	0x0020
        /*0014*/ 	.byte	0x00, 0xf0, 0x11, 0x00


	//----- nvinfo : EIATTR_KPARAM_INFO
	.align		4
.L_35:
        /*0018*/ 	.byte	0x04, 0x17
        /*001a*/ 	.short	(.L_37 - .L_36)
.L_36:
        /*001c*/ 	.word	0x00000000
        /*0020*/ 	.short	0x0004
        /*0022*/ 	.short	0x001c
        /*0024*/ 	.byte	0x00, 0xf0, 0x11, 0x00


	//----- nvinfo : EIATTR_KPARAM_INFO
	.align		4
.L_37:
        /*0028*/ 	.byte	0x04, 0x17
        /*002a*/ 	.short	(.L_39 - .L_38)
.L_38:
        /*002c*/ 	.word	0x00000000
        /*0030*/ 	.short	0x0003
        /*0032*/ 	.short	0x0018
        /*0034*/ 	.byte	0x00, 0xf0, 0x11, 0x00


	//----- nvinfo : EIATTR_KPARAM_INFO
	.align		4
.L_39:
        /*0038*/ 	.byte	0x04, 0x17
        /*003a*/ 	.short	(.L_41 - .L_40)
.L_40:
        /*003c*/ 	.word	0x00000000
        /*0040*/ 	.short	0x0002
        /*0042*/ 	.short	0x0010
        /*0044*/ 	.byte	0x00, 0xf5, 0x21, 0x00


	//----- nvinfo : EIATTR_KPARAM_INFO
	.align		4
.L_41:
        /*0048*/ 	.byte	0x04, 0x17
        /*004a*/ 	.short	(.L_43 - .L_42)
.L_42:
        /*004c*/ 	.word	0x00000000
        /*0050*/ 	.short	0x0001
        /*0052*/ 	.short	0x0008
        /*0054*/ 	.byte	0x00, 0xf5, 0x21, 0x00


	//----- nvinfo : EIATTR_KPARAM_INFO
	.align		4
.L_43:
        /*0058*/ 	.byte	0x04, 0x17
        /*005a*/ 	.short	(.L_45 - .L_44)
.L_44:
        /*005c*/ 	.word	0x00000000
        /*0060*/ 	.short	0x0000
        /*0062*/ 	.short	0x0000
        /*0064*/ 	.byte	0x00, 0xf5, 0x21, 0x00


	//----- nvinfo : EIATTR_SPARSE_MMA_MASK
	.align		4
.L_45:
        /*0068*/ 	.byte	0x03, 0x50
        /*006a*/ 	.short	0x0000


	//----- nvinfo : EIATTR_MAXREG_COUNT
	.align		4
        /*006c*/ 	.byte	0x03, 0x1b
        /*006e*/ 	.short	0x00ff


	//----- nvinfo : EIATTR_NUM_BARRIERS
	.align		4
        /*0070*/ 	.byte	0x02, 0x4c
        /*0072*/ 	.byte	0x01
	.zero		1


	//----- nvinfo : EIATTR_MERCURY_ISA_VERSION
	.align		4
        /*0074*/ 	.byte	0x03, 0x5f
        /*0076*/ 	.short	0x0101


	//----- nvinfo : EIATTR_VRC_CTA_INIT_COUNT
	.align		4
        /*0078*/ 	.byte	0x02, 0x4a
	.zero		1
	.zero		1


	//----- nvinfo : EIATTR_EXIT_INSTR_OFFSETS
	.align		4
        /*007c*/ 	.byte	0x04, 0x1c
        /*007e*/ 	.short	(.L_47 - .L_46)


	//   ....[0]....
.L_46:
        /*0080*/ 	.word	0x00000840


	//   ....[1]....
        /*0084*/ 	.word	0x00000890


	//----- nvinfo : EIATTR_CBANK_PARAM_SIZE
	.align		4
.L_47:
        /*0088*/ 	.byte	0x03, 0x19
        /*008a*/ 	.short	0x0024


	//----- nvinfo : EIATTR_PARAM_CBANK
	.align		4
        /*008c*/ 	.byte	0x04, 0x0a
        /*008e*/ 	.short	(.L_49 - .L_48)
	.align		4
.L_48:
        /*0090*/ 	.word	index@(.nv.constant0._Z22mmultiplyKernel_sharedPfS_S_iii)
        /*0094*/ 	.short	0x0380
        /*0096*/ 	.short	0x0024


	//----- nvinfo : EIATTR_SW_WAR
	.align		4
.L_49:
        /*0098*/ 	.byte	0x04, 0x36
        /*009a*/ 	.short	(.L_51 - .L_50)
.L_50:
        /*009c*/ 	.word	0x00000008
.L_51:


//--------------------- .nv.callgraph             --------------------------
	.section	.nv.callgraph,"",@"SHT_CUDA_CALLGRAPH"
	.align	4
	.sectionentsize	8
	.align		4
        /*0000*/ 	.word	0x00000000
	.align		4
        /*0004*/ 	.word	0xffffffff
	.align		4
        /*0008*/ 	.word	0x00000000
	.align		4
        /*000c*/ 	.word	0xfffffffe
	.align		4
        /*0010*/ 	.word	0x00000000
	.align		4
        /*0014*/ 	.word	0xfffffffd
	.align		4
        /*0018*/ 	.word	0x00000000
	.align		4
        /*001c*/ 	.word	0xfffffffc


//--------------------- .text._Z22mmultiplyKernel_globalPfS_S_iii --------------------------
	.section	.text._Z22mmultiplyKernel_globalPfS_S_iii,"ax",@progbits
	.align	128
        .global         _Z22mmultiplyKernel_globalPfS_S_iii
        .type           _Z22mmultiplyKernel_globalPfS_S_iii,@function
        .size           _Z22mmultiplyKernel_globalPfS_S_iii,(.L_x_8 - _Z22mmultiplyKernel_globalPfS_S_iii)
        .other          _Z22mmultiplyKernel_globalPfS_S_iii,@"STO_CUDA_ENTRY STV_DEFAULT"
_Z22mmultiplyKernel_globalPfS_S_iii:
.text._Z22mmultiplyKernel_globalPfS_S_iii:
[----:B------:R-:W-:Y:S01]  /*0000*/  LDC R1, c[0x0][0x37c] ;  /* 0x0000df00ff017b82 */ /* 0x000fe20000000800 */
[----:B------:R-:W0:Y:S07]  /*0010*/  S2R R3, SR_TID.Y ;  /* 0x0000000000037919 */ /* 0x000e2e0000002200 */
[----:B------:R-:W0:Y:S01]  /*0020*/  S2UR UR4, SR_CTAID.Y ;  /* 0x00000000000479c3 */ /* 0x000e220000002600 */
[----:B------:R-:W1:Y:S07]  /*0030*/  LDCU UR5, c[0x0][0x398] ;  /* 0x00007300ff0577ac */ /* 0x000e6e0008000800 */
[----:B------:R-:W0:Y:S02]  /*0040*/  LDC R0, c[0x0][0x364] ;  /* 0x0000d900ff007b82 */ /* 0x000e240000000800 */
[----:B0-----:R-:W-:-:S05]  /*0050*/  IMAD R0, R0, UR4, R3 ;  /* 0x0000000400007c24 */ /* 0x001fca000f8e0203 */
[----:B-1----:R-:W-:-:S13]  /*0060*/  ISETP.GE.AND P0, PT, R0, UR5, PT ;  /* 0x0000000500007c0c */ /* 0x002fda000bf06270 */
[----:B------:R-:W-:Y:S05]  /*0070*/  @P0 EXIT ;  /* 0x000000000000094d */ /* 0x000fea0003800000 */
[----:B------:R-:W0:Y:S01]  /*0080*/  S2R R3, SR_TID.X ;  /* 0x0000000000037919 */ /* 0x000e220000002100 */
[----:B------:R-:W0:Y:S08]  /*0090*/  S2UR UR4, SR_CTAID.X ;  /* 0x00000000000479c3 */ /* 0x000e300000002500 */
[----:B------:R-:W0:Y:S08]  /*00a0*/  LDC R16, c[0x0][0x360] ;  /* 0x0000d800ff107b82 */ /* 0x000e300000000800 */
[----:B------:R-:W1:Y:S01]  /*00b0*/  LDC R17, c[0x0][0x3a0] ;  /* 0x0000e800ff117b82 */ /* 0x000e620000000800 */
[----:B0-----:R-:W-:-:S05]  /*00c0*/  IMAD R16, R16, UR4, R3 ;  /* 0x0000000410107c24 */ /* 0x001fca000f8e0203 */
[----:B-1----:R-:W-:-:S13]  /*00d0*/  ISETP.GE.AND P0, PT, R16, R17, PT ;  /* 0x000000111000720c */ /* 0x002fda0003f06270 */
[----:B------:R-:W-:Y:S05]  /*00e0*/  @P0 EXIT ;  /* 0x000000000000094d */ /* 0x000fea0003800000 */
[----:B------:R-:W0:Y:S01]  /*00f0*/  LDC R19, c[0x0][0x39c] ;  /* 0x0000e700ff137b82 */ /* 0x000e220000000800 */
[----:B------:R-:W1:Y:S01]  /*0100*/  LDCU.64 UR4, c[0x0][0x358] ;  /* 0x00006b00ff0477ac */ /* 0x000e620008000a00 */
[----:B------:R-:W-:Y:S01]  /*0110*/  HFMA2 R24, -RZ, RZ, 0, 0 ;  /* 0x00000000ff187431 */ /* 0x000fe200000001ff */
[----:B0-----:R-:W-:-:S13]  /*0120*/  ISETP.GE.AND P0, PT, R19, 0x1, PT ;  /* 0x000000011300780c */ /* 0x001fda0003f06270 */
[----:B-1----:R-:W-:Y:S05]  /*0130*/  @!P0 BRA `(.L_x_0) ;  /* 0x0000000400e08947 */ /* 0x002fea0003800000 */
[C---:B------:R-:W-:Y:S01]  /*0140*/  ISETP.GE.U32.AND P1, PT, R19.reuse, 0x8, PT ;  /* 0x000000081300780c */ /* 0x040fe20003f26070 */
[----:B------:R-:W-:Y:S01]  /*0150*/  IMAD R20, R0, R19, RZ ;  /* 0x0000001300147224 */ /* 0x000fe200078e02ff */
[----:B------:R-:W-:Y:S02]  /*0160*/  LOP3.LUT R27, R19, 0x7, RZ, 0xc0, !PT ;  /* 0x00000007131b7812 */ /* 0x000fe400078ec0ff */
[----:B------:R-:W-:Y:S02]  /*0170*/  MOV R24, RZ ;  /* 0x000000ff00187202 */ /* 0x000fe40000000f00 */
[----:B------:R-:W-:Y:S02]  /*0180*/  ISETP.NE.AND P0, PT, R27, RZ, PT ;  /* 0x000000ff1b00720c */ /* 0x000fe40003f05270 */
[----:B------:R-:W-:-:S05]  /*0190*/  MOV R21, RZ ;  /* 0x000000ff00157202 */ /* 0x000fca0000000f00 */
[----:B------:R-:W-:Y:S06]  /*01a0*/  @!P1 BRA `(.L_x_1) ;  /* 0x0000000000c49947 */ /* 0x000fec0003800000 */
[----:B------:R-:W0:Y:S01]  /*01b0*/  LDC.64 R2, c[0x0][0x380] ;  /* 0x0000e000ff027b82 */ /* 0x000e220000000a00 */
[----:B------:R-:W-:Y:S02]  /*01c0*/  LOP3.LUT R21, R19, 0x7ffffff8, RZ, 0xc0, !PT ;  /* 0x7ffffff813157812 */ /* 0x000fe400078ec0ff */
[----:B------:R-:W-:Y:S02]  /*01d0*/  MOV R24, RZ ;  /* 0x000000ff00187202 */ /* 0x000fe40000000f00 */
[----:B------:R-:W-:Y:S02]  /*01e0*/  MOV R18, R16 ;  /* 0x0000001000127202 */ /* 0x000fe40000000f00 */
[----:B------:R-:W-:Y:S01]  /*01f0*/  IADD3 R22, PT, PT, -R21, RZ, RZ ;  /* 0x000000ff15167210 */ /* 0x000fe20007ffe1ff */
[----:B0-----:R-:W-:-:S03]  /*0200*/  IMAD.WIDE.U32 R2, R20, 0x4, R2 ;  /* 0x0000000414027825 */ /* 0x001fc600078e0002 */
[----:B------:R-:W-:-:S04]  /*0210*/  IADD3 R4, P1, PT, R2, 0x10, RZ ;  /* 0x0000001002047810 */ /* 0x000fc80007f3e0ff */
[----:B------:R-:W-:-:S09]  /*0220*/  IADD3.X R5, PT, PT, RZ, R3, RZ, P1, !PT ;  /* 0x00000003ff057210 */ /* 0x000fd20000ffe4ff */
.L_x_2:
[----:B------:R-:W0:Y:S01]  /*0230*/  LDC.64 R14, c[0x0][0x388] ;  /* 0x0000e200ff0e7b82 */ /* 0x000e220000000a00 */
[----:B------:R-:W-:Y:S02]  /*0240*/  MOV R2, R4 ;  /* 0x0000000400027202 */ /* 0x000fe40000000f00 */
[----:B------:R-:W-:-:S05]  /*0250*/  MOV R3, R5 ;  /* 0x0000000500037202 */ /* 0x000fca0000000f00 */
[----:B------:R-:W2:Y:S04]  /*0260*/  LDG.E R25, desc[UR4][R2.64+-0x10] ;  /* 0xfffff00402197981 */ /* 0x000ea8000c1e1900 */
[----:B------:R-:W3:Y:S04]  /*0270*/  LDG.E R23, desc[UR4][R2.64+-0xc] ;  /* 0xfffff40402177981 */ /* 0x000ee8000c1e1900 */
[----:B------:R-:W4:Y:S04]  /*0280*/  LDG.E R29, desc[UR4][R2.64+-0x8] ;  /* 0xfffff804021d7981 */ /* 0x000f28000c1e1900 */
[----:B------:R-:W5:Y:S01]  /*0290*/  LDG.E R28, desc[UR4][R2.64+-0x4] ;  /* 0xfffffc04021c7981 */ /* 0x000f62000c1e1900 */
[----:B0-----:R-:W-:-:S05]  /*02a0*/  IMAD.WIDE R14, R18, 0x4, R14 ;  /* 0x00000004120e7825 */ /* 0x001fca00078e020e */
[----:B------:R0:W2:Y:S01]  /*02b0*/  LDG.E R26, desc[UR4][R14.64] ;  /* 0x000000040e1a7981 */ /* 0x0000a2000c1e1900 */
[----:B------:R-:W-:-:S04]  /*02c0*/  IMAD.WIDE R12, R17, 0x4, R14 ;  /* 0x00000004110c7825 */ /* 0x000fc800078e020e */
[C---:B------:R-:W-:Y:S02]  /*02d0*/  IMAD.WIDE R4, R17.reuse, 0x4, R12 ;  /* 0x0000000411047825 */ /* 0x040fe400078e020c */
[----:B------:R-:W3:Y:S02]  /*02e0*/  LDG.E R12, desc[UR4][R12.64] ;  /* 0x000000040c0c7981 */ /* 0x000ee4000c1e1900 */
[C---:B------:R-:W-:Y:S02]  /*02f0*/  IMAD.WIDE R8, R17.reuse, 0x4, R4 ;  /* 0x0000000411087825 */ /* 0x040fe400078e0204 */
[----:B------:R-:W4:Y:S02]  /*0300*/  LDG.E R4, desc[UR4][R4.64] ;  /* 0x0000000404047981 */ /* 0x000f24000c1e1900 */
[C---:B------:R-:W-:Y:S02]  /*0310*/  IMAD.WIDE R6, R17.reuse, 0x4, R8 ;  /* 0x0000000411067825 */ /* 0x040fe400078e0208 */
[----:B------:R-:W5:Y:S02]  /*0320*/  LDG.E R8, desc[UR4][R8.64] ;  /* 0x0000000408087981 */ /* 0x000f64000c1e1900 */
[----:B------:R-:W-:-:S02]  /*0330*/  IMAD.WIDE R10, R17, 0x4, R6 ;  /* 0x00000004110a7825 */ /* 0x000fc400078e0206 */
[----:B------:R-:W5:Y:S04]  /*0340*/  LDG.E R5, desc[UR4][R2.64] ;  /* 0x0000000402057981 */ /* 0x000f68000c1e1900 */
[----:B------:R-:W5:Y:S01]  /*0350*/  LDG.E R6, desc[UR4][R6.64] ;  /* 0x0000000406067981 */ /* 0x000f62000c1e1900 */
[----:B0-----:R-:W-:-:S03]  /*0360*/  IMAD.WIDE R14, R17, 0x4, R10 ;  /* 0x00000004110e7825 */ /* 0x001fc600078e020a */
[----:B------:R-:W5:Y:S04]  /*0370*/  LDG.E R10, desc[UR4][R10.64] ;  /* 0x000000040a0a7981 */ /* 0x000f68000c1e1900 */
[----:B------:R-:W5:Y:S04]  /*0380*/  LDG.E R13, desc[UR4][R14.64] ;  /* 0x000000040e0d7981 */ /* 0x000f68000c1e1900 */
[----:B------:R-:W5:Y:S04]  /*0390*/  LDG.E R7, desc[UR4][R2.64+0x4] ;  /* 0x0000040402077981 */ /* 0x000f68000c1e1900 */
[----:B------:R-:W5:Y:S01]  /*03a0*/  LDG.E R9, desc[UR4][R2.64+0xc] ;  /* 0x00000c0402097981 */ /* 0x000f62000c1e1900 */
[----:B--2---:R-:W-:Y:S01]  /*03b0*/  FFMA R26, R25, R26, R24 ;  /* 0x0000001a191a7223 */ /* 0x004fe20000000018 */
[----:B------:R-:W-:-:S02]  /*03c0*/  IMAD.WIDE R24, R17, 0x4, R14 ;  /* 0x0000000411187825 */ /* 0x000fc400078e020e */
[----:B------:R-:W2:Y:S04]  /*03d0*/  LDG.E R14, desc[UR4][R2.64+0x8] ;  /* 0x00000804020e7981 */ /* 0x000ea8000c1e1900 */
[----:B------:R-:W2:Y:S01]  /*03e0*/  LDG.E R24, desc[UR4][R24.64] ;  /* 0x0000000418187981 */ /* 0x000ea2000c1e1900 */
[----:B---3--:R-:W-:Y:S01]  /*03f0*/  FFMA R12, R23, R12, R26 ;  /* 0x0000000c170c7223 */ /* 0x008fe2000000001a */
[----:B------:R-:W-:-:S03]  /*0400*/  IADD3 R22, PT, PT, R22, 0x8, RZ ;  /* 0x0000000816167810 */ /* 0x000fc60007ffe0ff */
[----:B----4-:R-:W-:Y:S01]  /*0410*/  FFMA R29, R29, R4, R12 ;  /* 0x000000041d1d7223 */ /* 0x010fe2000000000c */
[----:B------:R-:W-:-:S03]  /*0420*/  ISETP.NE.AND P1, PT, R22, RZ, PT ;  /* 0x000000ff1600720c */ /* 0x000fc60003f25270 */
[----:B-----5:R-:W-:Y:S01]  /*0430*/  FFMA R8, R28, R8, R29 ;  /* 0x000000081c087223 */ /* 0x020fe2000000001d */
[----:B------:R-:W-:-:S03]  /*0440*/  IADD3 R4, P2, PT, R2, 0x20, RZ ;  /* 0x0000002002047810 */ /* 0x000fc60007f5e0ff */
[----:B------:R-:W-:Y:S01]  /*0450*/  FFMA R6, R5, R6, R8 ;  /* 0x0000000605067223 */ /* 0x000fe20000000008 */
[----:B------:R-:W-:Y:S02]  /*0460*/  IADD3.X R5, PT, PT, RZ, R3, RZ, P2, !PT ;  /* 0x00000003ff057210 */ /* 0x000fe400017fe4ff */
[----:B------:R-:W-:Y:S01]  /*0470*/  LEA R18, R17, R18, 0x3 ;  /* 0x0000001211127211 */ /* 0x000fe200078e18ff */
[----:B------:R-:W-:-:S04]  /*0480*/  FFMA R7, R7, R10, R6 ;  /* 0x0000000a07077223 */ /* 0x000fc80000000006 */
[----:B--2---:R-:W-:-:S04]  /*0490*/  FFMA R14, R14, R13, R7 ;  /* 0x0000000d0e0e7223 */ /* 0x004fc80000000007 */
[----:B------:R-:W-:Y:S01]  /*04a0*/  FFMA R24, R9, R24, R14 ;  /* 0x0000001809187223 */ /* 0x000fe2000000000e */
[----:B------:R-:W-:Y:S06]  /*04b0*/  @P1 BRA `(.L_x_2) ;  /* 0xfffffffc005c1947 */ /* 0x000fec000383ffff */
.L_x_1:
[----:B------:R-:W-:Y:S05]  /*04c0*/  @!P0 BRA `(.L_x_0) ;  /* 0x0000000000fc8947 */ /* 0x000fea0003800000 */
[----:B------:R-:W-:Y:S02]  /*04d0*/  ISETP.GE.U32.AND P1, PT, R27, 0x4, PT ;  /* 0x000000041b00780c */ /* 0x000fe40003f26070 */
[----:B------:R-:W-:-:S04]  /*04e0*/  LOP3.LUT R14, R19, 0x3, RZ, 0xc0, !PT ;  /* 0x00000003130e7812 */ /* 0x000fc800078ec0ff */
[----:B------:R-:W-:-:S07]  /*04f0*/  ISETP.NE.AND P0, PT, R14, RZ, PT ;  /* 0x000000ff0e00720c */ /* 0x000fce0003f05270 */
[----:B------:R-:W-:Y:S06]  /*0500*/  @!P1 BRA `(.L_x_3) ;  /* 0x00000000006c9947 */ /* 0x000fec0003800000 */
[----:B------:R-:W0:Y:S01]  /*0510*/  LDC.64 R4, c[0x0][0x388] ;  /* 0x0000e200ff047b82 */ /* 0x000e220000000a00 */
[----:B------:R-:W1:Y:S01]  /*0520*/  LDCU.64 UR6, c[0x0][0x380] ;  /* 0x00007000ff0677ac */ /* 0x000e620008000a00 */
[----:B------:R-:W-:Y:S01]  /*0530*/  IMAD R7, R21, R17, R16 ;  /* 0x0000001115077224 */ /* 0x000fe200078e0210 */
[CC--:B------:R-:W-:Y:S02]  /*0540*/  IADD3 R3, PT, PT, R20.reuse, R21.reuse, RZ ;  /* 0x0000001514037210 */ /* 0x0c0fe40007ffe0ff */
[----:B------:R-:W-:-:S03]  /*0550*/  IADD3 R8, P1, PT, R20, R21, RZ ;  /* 0x0000001514087210 */ /* 0x000fc60007f3e0ff */
[----:B------:R-:W2:Y:S01]  /*0560*/  LDC.64 R12, c[0x0][0x380] ;  /* 0x0000e000ff0c7b82 */ /* 0x000ea20000000a00 */
[----:B0-----:R-:W-:-:S04]  /*0570*/  IMAD.WIDE R4, R7, 0x4, R4 ;  /* 0x0000000407047825 */ /* 0x001fc800078e0204 */
[----:B------:R-:W-:Y:S02]  /*0580*/  IMAD.WIDE R6, R17, 0x4, R4 ;  /* 0x0000000411067825 */ /* 0x000fe400078e0204 */
[----:B------:R-:W3:Y:S02]  /*0590*/  LDG.E R4, desc[UR4][R4.64] ;  /* 0x0000000404047981 */ /* 0x000ee4000c1e1900 */
[----:B--2---:R-:W-:Y:S01]  /*05a0*/  IMAD.WIDE.U32 R12, R3, 0x4, R12 ;  /* 0x00000004030c7825 */ /* 0x004fe200078e000c */
[----:B------:R-:W-:Y:S02]  /*05b0*/  IADD3.X R3, PT, PT, RZ, RZ, RZ, P1, !PT ;  /* 0x000000ffff037210 */ /* 0x000fe40000ffe4ff */
[----:B-1----:R-:W-:-:S03]  /*05c0*/  LEA R2, P1, R8, UR6, 0x2 ;  /* 0x0000000608027c11 */ /* 0x002fc6000f8210ff */
[----:B------:R-:W3:Y:S01]  /*05d0*/  LDG.E R13, desc[UR4][R12.64] ;  /* 0x000000040c0d7981 */ /* 0x000ee2000c1e1900 */
[----:B------:R-:W-:Y:S01]  /*05e0*/  LEA.HI.X R3, R8, UR7, R3, 0x2, P1 ;  /* 0x0000000708037c11 */ /* 0x000fe200088f1403 */
[C---:B------:R-:W-:Y:S02]  /*05f0*/  IMAD.WIDE R8, R17.reuse, 0x4, R6 ;  /* 0x0000000411087825 */ /* 0x040fe400078e0206 */
[----:B------:R-:W2:Y:S04]  /*0600*/  LDG.E R6, desc[UR4][R6.64] ;  /* 0x0000000406067981 */ /* 0x000ea8000c1e1900 */
[----:B------:R-:W2:Y:S01]  /*0610*/  LDG.E R15, desc[UR4][R2.64+0x4] ;  /* 0x00000404020f7981 */ /* 0x000ea2000c1e1900 */
[----:B------:R-:W-:-:S03]  /*0620*/  IMAD.WIDE R10, R17, 0x4, R8 ;  /* 0x00000004110a7825 */ /* 0x000fc600078e0208 */
[----:B------:R-:W4:Y:S04]  /*0630*/  LDG.E R22, desc[UR4][R8.64] ;  /* 0x0000000408167981 */ /* 0x000f28000c1e1900 */
[----:B------:R-:W4:Y:S04]  /*0640*/  LDG.E R18, desc[UR4][R2.64+0x8] ;  /* 0x0000080402127981 */ /* 0x000f28000c1e1900 */
[----:B------:R-:W5:Y:S04]  /*0650*/  LDG.E R26, desc[UR4][R2.64+0xc] ;  /* 0x00000c04021a7981 */ /* 0x000f68000c1e1900 */
[----:B------:R-:W5:Y:S01]  /*0660*/  LDG.E R10, desc[UR4][R10.64] ;  /* 0x000000040a0a7981 */ /* 0x000f62000c1e1900 */
[----:B------:R-:W-:Y:S01]  /*0670*/  IADD3 R21, PT, PT, R21, 0x4, RZ ;  /* 0x0000000415157810 */ /* 0x000fe20007ffe0ff */
[----:B---3--:R-:W-:-:S04]  /*0680*/  FFMA R24, R13, R4, R24 ;  /* 0x000000040d187223 */ /* 0x008fc80000000018 */
[----:B--2---:R-:W-:-:S04]  /*0690*/  FFMA R15, R15, R6, R24 ;  /* 0x000000060f0f7223 */ /* 0x004fc80000000018 */
[----:B----4-:R-:W-:-:S04]  /*06a0*/  FFMA R15, R18, R22, R15 ;  /* 0x00000016120f7223 */ /* 0x010fc8000000000f */
[----:B-----5:R-:W-:-:S07]  /*06b0*/  FFMA R24, R26, R10, R15 ;  /* 0x0000000a1a187223 */ /* 0x020fce000000000f */
.L_x_3:
[----:B------:R-:W-:Y:S05]  /*06c0*/  @!P0 BRA `(.L_x_0) ;  /* 0x00000000007c8947 */ /* 0x000fea0003800000 */
[----:B------:R-:W-:Y:S01]  /*06d0*/  ISETP.NE.AND P1, PT, R14, 0x1, PT ;  /* 0x000000010e00780c */ /* 0x000fe20003f25270 */
[----:B------:R-:W0:Y:S01]  /*06e0*/  LDC.64 R10, c[0x0][0x380] ;  /* 0x0000e000ff0a7b82 */ /* 0x000e220000000a00 */
[----:B------:R-:W-:-:S04]  /*06f0*/  LOP3.LUT R19, R19, 0x1, RZ, 0xc0, !PT ;  /* 0x0000000113137812 */ /* 0x000fc800078ec0ff */
[----:B------:R-:W-:-:S03]  /*0700*/  ISETP.NE.U32.AND P0, PT, R19, 0x1, PT ;  /* 0x000000011300780c */ /* 0x000fc60003f05070 */
[----:B------:R-:W1:Y:S04]  /*0710*/  LDC.64 R8, c[0x0][0x388] ;  /* 0x0000e200ff087b82 */ /* 0x000e680000000a00 */
[CC--:B------:R-:W-:Y:S02]  /*0720*/  @P1 IADD3 R13, PT, PT, R20.reuse, R21.reuse, RZ ;  /* 0x00000015140d1210 */ /* 0x0c0fe40007ffe0ff */
[----:B------:R-:W-:Y:S02]  /*0730*/  @P1 IADD3 R12, P2, PT, R20, R21, RZ ;  /* 0x00000015140c1210 */ /* 0x000fe40007f5e0ff */
[----:B------:R-:W2:Y:S02]  /*0740*/  @P1 LDC.64 R2, c[0x0][0x380] ;  /* 0x0000e000ff021b82 */ /* 0x000ea40000000a00 */
[----:B------:R-:W-:-:S06]  /*0750*/  @P1 IADD3.X R14, PT, PT, RZ, RZ, RZ, P2, !PT ;  /* 0x000000ffff0e1210 */ /* 0x000fcc00017fe4ff */
[----:B------:R-:W3:Y:S01]  /*0760*/  LDC.64 R4, c[0x0][0x380] ;  /* 0x0000e000ff047b82 */ /* 0x000ee20000000a00 */
[----:B0-----:R-:W-:-:S04]  /*0770*/  @P1 IMAD.WIDE.U32 R10, R13, 0x4, R10 ;  /* 0x000000040d0a1825 */ /* 0x001fc800078e000a */
[C---:B------:R-:W-:Y:S01]  /*0780*/  @P1 IMAD R13, R21.reuse, R17, R16 ;  /* 0x00000011150d1224 */ /* 0x040fe200078e0210 */
[----:B------:R-:W-:Y:S01]  /*0790*/  @P1 IADD3 R21, PT, PT, R21, 0x2, RZ ;  /* 0x0000000215151810 */ /* 0x000fe20007ffe0ff */
[----:B------:R-:W4:Y:S01]  /*07a0*/  @P1 LDG.E R11, desc[UR4][R10.64] ;  /* 0x000000040a0b1981 */ /* 0x000f22000c1e1900 */
[----:B------:R-:W0:Y:S01]  /*07b0*/  LDC.64 R6, c[0x0][0x388] ;  /* 0x0000e200ff067b82 */ /* 0x000e220000000a00 */
[----:B-1----:R-:W-:Y:S01]  /*07c0*/  @P1 IMAD.WIDE R8, R13, 0x4, R8 ;  /* 0x000000040d081825 */ /* 0x002fe200078e0208 */
[----:B------:R-:W-:Y:S02]  /*07d0*/  @!P0 IADD3 R15, PT, PT, R20, R21, RZ ;  /* 0x00000015140f8210 */ /* 0x000fe40007ffe0ff */
[----:B--2---:R-:W-:Y:S01]  /*07e0*/  @P1 LEA R2, P2, R12, R2, 0x2 ;  /* 0x000000020c021211 */ /* 0x004fe200078410ff */
[----:B------:R-:W-:-:S03]  /*07f0*/  @!P0 IMAD R21, R21, R17, R16 ;  /* 0x0000001115158224 */ /* 0x000fc600078e0210 */
[----:B------:R-:W-:Y:S01]  /*0800*/  @P1 LEA.HI.X R3, R12, R3, R14, 0x2, P2 ;  /* 0x000000030c031211 */ /* 0x000fe200010f140e */
[----:B------:R-:W-:Y:S01]  /*0810*/  @P1 IMAD.WIDE R12, R17, 0x4, R8 ;  /* 0x00000004110c1825 */ /* 0x000fe200078e0208 */
[----:B------:R-:W4:Y:S03]  /*0820*/  @P1 LDG.E R14, desc[UR4][R8.64] ;  /* 0x00000004080e1981 */ /* 0x000f26000c1e1900 */
[----:B---3--:R-:W-:Y:S01]  /*0830*/  @!P0 IMAD.WIDE.U32 R4, R15, 0x4, R4 ;  /* 0x000000040f048825 */ /* 0x008fe200078e0004 */
[----:B------:R-:W2:Y:S04]  /*0840*/  @P1 LDG.E R2, desc[UR4][R2.64+0x4] ;  /* 0x0000040402021981 */ /* 0x000ea8000c1e1900 */
[----:B------:R-:W2:Y:S01]  /*0850*/  @P1 LDG.E R12, desc[UR4][R12.64] ;  /* 0x000000040c0c1981 */ /* 0x000ea2000c1e1900 */
[----:B0-----:R-:W-:-:S03]  /*0860*/  @!P0 IMAD.WIDE R6, R21, 0x4, R6 ;  /* 0x0000000415068825 */ /* 0x001fc600078e0206 */
[----:B------:R-:W3:Y:S04]  /*0870*/  @!P0 LDG.E R5, desc[UR4][R4.64] ;  /* 0x0000000404058981 */ /* 0x000ee8000c1e1900 */
[----:B------:R-:W3:Y:S01]  /*0880*/  @!P0 LDG.E R6, desc[UR4][R6.64] ;  /* 0x0000000406068981 */ /* 0x000ee2000c1e1900 */
[----:B----4-:R-:W-:-:S04]  /*0890*/  @P1 FFMA R11, R11, R14, R24 ;  /* 0x0000000e0b0b1223 */ /* 0x010fc80000000018 */
[----:B--2---:R-:W-:-:S04]  /*08a0*/  @P1 FFMA R24, R2, R12, R11 ;  /* 0x0000000c02181223 */ /* 0x004fc8000000000b */
[----:B---3--:R-:W-:-:S07]  /*08b0*/  @!P0 FFMA R24, R5, R6, R24 ;  /* 0x0000000605188223 */ /* 0x008fce0000000018 */
.L_x_0:
[----:B------:R-:W0:Y:S01]  /*08c0*/  LDC.64 R2, c[0x0][0x390] ;  /* 0x0000e400ff027b82 */ /* 0x000e220000000a00 */
[----:B------:R-:W-:-:S04]  /*08d0*/  IMAD R17, R0, R17, R16 ;  /* 0x0000001100117224 */ /* 0x000fc800078e0210 */
[----:B0-----:R-:W-:-:S05]  /*08e0*/  IMAD.WIDE R2, R17, 0x4, R2 ;  /* 0x0000000411027825 */ /* 0x001fca00078e0202 */
[----:B------:R-:W-:Y:S01]  /*08f0*/  STG.E desc[UR4][R2.64], R24 ;  /* 0x0000001802007986 */ /* 0x000fe2000c101904 */
[----:B------:R-:W-:Y:S05]  /*0900*/  EXIT ;  /* 0x000000000000794d */ /* 0x000fea0003800000 */
.L_x_4:
[----:B------:R-:W-:-:S00]  /*0910*/  BRA `(.L_x_4) ;  /* 0xfffffffc00fc7947 */ /* 0x000fc0000383ffff */
[----:B------:R-:W-:-:S00]  /*0920*/  NOP ;  /* 0x0000000000007918 */ /* 0x000fc00000000000 */
        /* <DEDUP_REMOVED lines=13> */
.L_x_8:


//--------------------- .text._Z22mmultiplyKernel_sharedPfS_S_iii --------------------------
	.section	.text._Z22mmultiplyKernel_sharedPfS_S_iii,"ax",@progbits
	.align	128
        .global         _Z22mmultiplyKernel_sharedPfS_S_iii
        .type           _Z22mmultiplyKernel_sharedPfS_S_iii,@function
        .size           _Z22mmultiplyKernel_sharedPfS_S_iii,(.L_x_9 - _Z22mmultiplyKernel_sharedPfS_S_iii)
        .other          _Z22mmultiplyKernel_sharedPfS_S_iii,@"STO_CUDA_ENTRY STV_DEFAULT"
_Z22mmultiplyKernel_sharedPfS_S_iii:
.text._Z22mmultiplyKernel_sharedPfS_S_iii:
[----:B------:R-:W-:Y:S01]  /*0000*/  LDC R1, c[0x0][0x37c] ;  /* 0x0000df00ff017b82 */ /* 0x000fe20000000800 */
[----:B------:R-:W0:Y:S01]  /*0010*/  S2R R18, SR_CTAID.Y ;  /* 0x0000000000127919 */ /* 0x000e220000002600 */
[----:B------:R-:W1:Y:S01]  /*0020*/  LDCU UR9, c[0x0][0x39c] ;  /* 0x00007380ff0977ac */ /* 0x000e620008000800 */
[----:B------:R-:W-:Y:S01]  /*0030*/  HFMA2 R21, -RZ, RZ, 0, 0 ;  /* 0x00000000ff157431 */ /* 0x000fe200000001ff */
[----:B------:R-:W0:Y:S01]  /*0040*/  S2R R16, SR_TID.Y ;  /* 0x0000000000107919 */ /* 0x000e220000002200 */
[----:B------:R-:W2:Y:S01]  /*0050*/  LDCU UR13, c[0x0][0x3a0] ;  /* 0x00007400ff0d77ac */ /* 0x000ea20008000800 */
[----:B------:R-:W3:Y:S01]  /*0060*/  S2R R2, SR_CTAID.X ;  /* 0x0000000000027919 */ /* 0x000ee20000002500 */
[----:B------:R-:W4:Y:S01]  /*0070*/  LDCU.64 UR10, c[0x0][0x358] ;  /* 0x00006b00ff0a77ac */ /* 0x000f220008000a00 */
[----:B------:R-:W3:Y:S01]  /*0080*/  S2R R17, SR_TID.X ;  /* 0x0000000000117919 */ /* 0x000ee20000002100 */
[----:B-1----:R-:W-:Y:S01]  /*0090*/  UISETP.GE.AND UP0, UPT, UR9, -0x1e, UPT ;  /* 0xffffffe20900788c */ /* 0x002fe2000bf06270 */
[----:B0-----:R-:W-:-:S02]  /*00a0*/  LEA R18, R18, R16, 0x5 ;  /* 0x0000001012127211 */ /* 0x001fc400078e28ff */
[----:B---3--:R-:W-:-:S06]  /*00b0*/  LEA R19, R2, R17, 0x5 ;  /* 0x0000001102137211 */ /* 0x008fcc00078e28ff */
[----:B--2-4-:R-:W-:Y:S05]  /*00c0*/  BRA.U !UP0, `(.L_x_5) ;  /* 0x0000000508d07547 */ /* 0x014fea000b800000 */
[----:B------:R-:W0:Y:S01]  /*00d0*/  S2UR UR7, SR_CgaCtaId ;  /* 0x00000000000779c3 */ /* 0x000e220000008800 */
[----:B------:R-:W1:Y:S01]  /*00e0*/  LDCU UR12, c[0x0][0x3a0] ;  /* 0x00007400ff0c77ac */ /* 0x000e620008000800 */
[----:B------:R-:W-:Y:S01]  /*00f0*/  MOV R21, RZ ;  /* 0x000000ff00157202 */ /* 0x000fe20000000f00 */
[----:B------:R-:W-:Y:S01]  /*0100*/  IMAD R6, R18, UR9, R17 ;  /* 0x0000000912067c24 */ /* 0x000fe2000f8e0211 */
[----:B------:R-:W-:Y:S01]  /*0110*/  UMOV UR6, 0x400 ;  /* 0x0000040000067882 */ /* 0x000fe20000000000 */
[----:B------:R-:W-:-:S03]  /*0120*/  UIADD3 UR4, UPT, UPT, UR9, -0x1, URZ ;  /* 0xffffffff09047890 */ /* 0x000fc6000fffe0ff */
[----:B------:R-:W2:Y:S01]  /*0130*/  LDC R0, c[0x0][0x3a0] ;  /* 0x0000e800ff007b82 */ /* 0x000ea20000000800 */
[----:B------:R-:W3:Y:S01]  /*0140*/  LDCU.64 UR14, c[0x0][0x398] ;  /* 0x00007300ff0e77ac */ /* 0x000ee20008000a00 */
[----:B------:R-:W-:-:S04]  /*0150*/  USHF.R.S32.HI UR5, URZ, 0x1f, UR4 ;  /* 0x0000001fff057899 */ /* 0x000fc80008011404 */
[----:B------:R-:W-:Y:S01]  /*0160*/  ULEA.HI UR5, UR5, UR4, URZ, 0x5 ;  /* 0x0000000405057291 */ /* 0x000fe2000f8f28ff */
[----:B-1----:R-:W-:-:S03]  /*0170*/  IMAD R7, R16, UR12, R17 ;  /* 0x0000000c10077c24 */ /* 0x002fc6000f8e0211 */
[----:B------:R-:W-:Y:S02]  /*0180*/  USHF.R.S32.HI UR5, URZ, 0x5, UR5 ;  /* 0x00000005ff057899 */ /* 0x000fe40008011405 */
[----:B0-----:R-:W-:Y:S01]  /*0190*/  ULEA UR8, UR7, UR6, 0x18 ;  /* 0x0000000607087291 */ /* 0x001fe2000f8ec0ff */
[----:B------:R-:W-:Y:S01]  /*01a0*/  LEA R7, R2, R7, 0x5 ;  /* 0x0000000702077211 */ /* 0x000fe200078e28ff */
[----:B------:R-:W-:Y:S02]  /*01b0*/  UIADD3 UR6, UPT, UPT, UR6, 0x1000, URZ ;  /* 0x0000100006067890 */ /* 0x000fe4000fffe0ff */
[----:B------:R-:W-:Y:S02]  /*01c0*/  UIADD3 UR5, UPT, UPT, -UR5, URZ, URZ ;  /* 0x000000ff05057290 */ /* 0x000fe4000fffe1ff */
[----:B------:R-:W-:Y:S01]  /*01d0*/  ULEA UR6, UR7, UR6, 0x18 ;  /* 0x0000000607067291 */ /* 0x000fe2000f8ec0ff */
[----:B------:R-:W-:-:S04]  /*01e0*/  LEA R5, R16, UR8, 0x7 ;  /* 0x0000000810057c11 */ /* 0x000fc8000f8e38ff */
[C---:B------:R-:W-:Y:S02]  /*01f0*/  LEA R4, R17.reuse, R5, 0x2 ;  /* 0x0000000511047211 */ /* 0x040fe400078e10ff */
[----:B------:R-:W-:-:S04]  /*0200*/  LEA R3, R17, UR6, 0x2 ;  /* 0x0000000611037c11 */ /* 0x000fc8000f8e10ff */
[----:B---3--:R-:W-:-:S07]  /*0210*/  LEA R2, R16, R3, 0x7 ;  /* 0x0000000310027211 */ /* 0x008fce00078e38ff */
.L_x_6:
[----:B------:R-:W-:Y:S01]  /*0220*/  ISETP.GE.AND P1, PT, R17, UR15, PT ;  /* 0x0000000f11007c0c */ /* 0x000fe2000bf26270 */
[----:B------:R-:W-:Y:S01]  /*0230*/  HFMA2 R24, -RZ, RZ, 0, 0 ;  /* 0x00000000ff187431 */ /* 0x000fe200000001ff */
[----:B--2---:R-:W-:Y:S02]  /*0240*/  ISETP.GE.AND P0, PT, R19, R0, PT ;  /* 0x000000001300720c */ /* 0x004fe40003f06270 */
[----:B------:R-:W-:Y:S02]  /*0250*/  ISETP.GE.OR P1, PT, R18, UR14, P1 ;  /* 0x0000000e12007c0c */ /* 0x000fe40008f26670 */
[----:B------:R-:W-:Y:S02]  /*0260*/  ISETP.GE.OR P0, PT, R16, UR15, P0 ;  /* 0x0000000f10007c0c */ /* 0x000fe40008706670 */
[----:B------:R-:W-:-:S09]  /*0270*/  MOV R29, RZ ;  /* 0x000000ff001d7202 */ /* 0x000fd20000000f00 */
[----:B------:R-:W0:Y:S08]  /*0280*/  @!P1 LDC.64 R10, c[0x0][0x380] ;  /* 0x0000e000ff0a9b82 */ /* 0x000e300000000a00 */
[----:B------:R-:W1:Y:S01]  /*0290*/  @!P0 LDC.64 R8, c[0x0][0x388] ;  /* 0x0000e200ff088b82 */ /* 0x000e620000000a00 */
[----:B0-----:R-:W-:-:S05]  /*02a0*/  @!P1 IMAD.WIDE R10, R6, 0x4, R10 ;  /* 0x00000004060a9825 */ /* 0x001fca00078e020a */
[----:B------:R-:W2:Y:S01]  /*02b0*/  @!P1 LDG.E R29, desc[UR10][R10.64] ;  /* 0x0000000a0a1d9981 */ /* 0x000ea2000c1e1900 */
[----:B-1----:R-:W-:-:S05]  /*02c0*/  @!P0 IMAD.WIDE R22, R7, 0x4, R8 ;  /* 0x0000000407168825 */ /* 0x002fca00078e0208 */
[----:B------:R-:W3:Y:S01]  /*02d0*/  @!P0 LDG.E R24, desc[UR10][R22.64] ;  /* 0x0000000a16188981 */ /* 0x000ee2000c1e1900 */
[----:B------:R-:W-:-:S04]  /*02e0*/  UIADD3 UR5, UPT, UPT, UR5, 0x1, URZ ;  /* 0x0000000105057890 */ /* 0x000fc8000fffe0ff */
[----:B------:R-:W-:Y:S01]  /*02f0*/  UISETP.NE.AND UP0, UPT, UR5, 0x1, UPT ;  /* 0x000000010500788c */ /* 0x000fe2000bf05270 */
[----:B------:R-:W-:Y:S01]  /*0300*/  IADD3 R17, PT, PT, R17, 0x20, RZ ;  /* 0x0000002011117810 */ /* 0x000fe20007ffe0ff */
[----:B--2---:R-:W-:Y:S04]  /*0310*/  STS [R4], R29 ;  /* 0x0000001d04007388 */ /* 0x004fe80000000800 */
[----:B---3--:R-:W-:Y:S01]  /*0320*/  STS [R2], R24 ;  /* 0x0000001802007388 */ /* 0x008fe20000000800 */
[----:B------:R-:W-:Y:S06]  /*0330*/  BAR.SYNC.DEFER_BLOCKING 0x0 ;  /* 0x0000000000007b1d */ /* 0x000fec0000010000 */
[----:B------:R-:W-:Y:S04]  /*0340*/  LDS R28, [R3] ;  /* 0x00000000031c7984 */ /* 0x000fe80000000800 */
[----:B------:R-:W0:Y:S04]  /*0350*/  LDS.128 R12, [R5] ;  /* 0x00000000050c7984 */ /* 0x000e280000000c00 */
[----:B------:R-:W1:Y:S04]  /*0360*/  LDS R23, [R3+0x80] ;  /* 0x0000800003177984 */ /* 0x000e680000000800 */
[----:B------:R-:W2:Y:S04]  /*0370*/  LDS R27, [R3+0x100] ;  /* 0x00010000031b7984 */ /* 0x000ea80000000800 */
[----:B------:R-:W3:Y:S04]  /*0380*/  LDS R26, [R3+0x180] ;  /* 0x00018000031a7984 */ /* 0x000ee80000000800 */
[----:B------:R-:W-:Y:S04]  /*0390*/  LDS R25, [R3+0x200] ;  /* 0x0002000003197984 */ /* 0x000fe80000000800 */
[----:B------:R-:W4:Y:S04]  /*03a0*/  LDS.128 R8, [R5+0x10] ;  /* 0x0000100005087984 */ /* 0x000f280000000c00 */
[----:B------:R-:W5:Y:S04]  /*03b0*/  LDS R20, [R3+0x280] ;  /* 0x0002800003147984 */ /* 0x000f680000000800 */
[----:B------:R-:W-:Y:S04]  /*03c0*/  LDS R24, [R3+0x380] ;  /* 0x0003800003187984 */ /* 0x000fe80000000800 */
[----:B------:R-:W-:Y:S01]  /*03d0*/  LDS R22, [R3+0x480] ;  /* 0x0004800003167984 */ /* 0x000fe20000000800 */
[----:B0-----:R-:W-:-:S03]  /*03e0*/  FFMA R12, R12, R28, R21 ;  /* 0x0000001c0c0c7223 */ /* 0x001fc60000000015 */
[----:B------:R-:W0:Y:S01]  /*03f0*/  LDS R21, [R3+0x300] ;  /* 0x0003000003157984 */ /* 0x000e220000000800 */
[----:B-1----:R-:W-:-:S03]  /*0400*/  FFMA R12, R23, R13, R12 ;  /* 0x0000000d170c7223 */ /* 0x002fc6000000000c */
[----:B------:R-:W-:Y:S01]  /*0410*/  LDS R23, [R3+0x400] ;  /* 0x0004000003177984 */ /* 0x000fe20000000800 */
[----:B--2---:R-:W-:-:S04]  /*0420*/  FFMA R27, R27, R14, R12 ;  /* 0x0000000e1b1b7223 */ /* 0x004fc8000000000c */
[----:B---3--:R-:W-:Y:S02]  /*0430*/  FFMA R27, R26, R15, R27 ;  /* 0x0000000f1a1b7223 */ /* 0x008fe4000000001b */
[----:B------:R-:W1:Y:S04]  /*0440*/  LDS.128 R12, [R5+0x20] ;  /* 0x00002000050c7984 */ /* 0x000e680000000c00 */
[----:B------:R-:W-:Y:S01]  /*0450*/  LDS R26, [R3+0x580] ;  /* 0x00058000031a7984 */ /* 0x000fe20000000800 */
[----:B----4-:R-:W-:-:S03]  /*0460*/  FFMA R27, R8, R25, R27 ;  /* 0x00000019081b7223 */ /* 0x010fc6000000001b */
[----:B------:R-:W2:Y:S01]  /*0470*/  LDS R25, [R3+0x500] ;  /* 0x0005000003197984 */ /* 0x000ea20000000800 */
[----:B-----5:R-:W-:-:S04]  /*0480*/  FFMA R20, R20, R9, R27 ;  /* 0x0000000914147223 */ /* 0x020fc8000000001b */
[----:B0-----:R-:W-:Y:S02]  /*0490*/  FFMA R21, R21, R10, R20 ;  /* 0x0000000a15157223 */ /* 0x001fe40000000014 */
[----:B------:R-:W-:Y:S02]  /*04a0*/  LDS R20, [R3+0x680] ;  /* 0x0006800003147984 */ /* 0x000fe40000000800 */
[----:B------:R-:W-:Y:S02]  /*04b0*/  FFMA R27, R24, R11, R21 ;  /* 0x0000000b181b7223 */ /* 0x000fe40000000015 */
[----:B------:R-:W-:Y:S04]  /*04c0*/  LDS R21, [R3+0x600] ;  /* 0x0006000003157984 */ /* 0x000fe80000000800 */
[----:B------:R-:W0:Y:S01]  /*04d0*/  LDS.128 R8, [R5+0x30] ;  /* 0x0000300005087984 */ /* 0x000e220000000c00 */
[----:B-1----:R-:W-:-:S03]  /*04e0*/  FFMA R27, R12, R23, R27 ;  /* 0x000000170c1b7223 */ /* 0x002fc6000000001b */
[----:B------:R-:W1:Y:S01]  /*04f0*/  LDS R23, [R3+0x700] ;  /* 0x0007000003177984 */ /* 0x000e620000000800 */
[----:B------:R-:W-:-:S03]  /*0500*/  FFMA R22, R22, R13, R27 ;  /* 0x0000000d16167223 */ /* 0x000fc6000000001b */
[----:B------:R-:W3:Y:S01]  /*0510*/  LDS R24, [R3+0x780] ;  /* 0x0007800003187984 */ /* 0x000ee20000000800 */
[----:B--2---:R-:W-:-:S03]  /*0520*/  FFMA R25, R25, R14, R22 ;  /* 0x0000000e19197223 */ /* 0x004fc60000000016 */
[----:B------:R-:W-:Y:S01]  /*0530*/  LDS R22, [R3+0x880] ;  /* 0x0008800003167984 */ /* 0x000fe20000000800 */
[----:B------:R-:W-:-:S03]  /*0540*/  FFMA R27, R26, R15, R25 ;  /* 0x0000000f1a1b7223 */ /* 0x000fc60000000019 */
[----:B------:R-:W-:Y:S04]  /*0550*/  LDS R25, [R3+0x800] ;  /* 0x0008000003197984 */ /* 0x000fe80000000800 */
[----:B------:R-:W2:Y:S04]  /*0560*/  LDS.128 R12, [R5+0x40] ;  /* 0x00004000050c7984 */ /* 0x000ea80000000c00 */
[----:B------:R-:W-:Y:S01]  /*0570*/  LDS R26, [R3+0x980] ;  /* 0x00098000031a7984 */ /* 0x000fe20000000800 */
[----:B0-----:R-:W-:-:S03]  /*0580*/  FFMA R27, R8, R21, R27 ;  /* 0x00000015081b7223 */ /* 0x001fc6000000001b */
[----:B------:R-:W0:Y:S01]  /*0590*/  LDS R21, [R3+0x900] ;  /* 0x0009000003157984 */ /* 0x000e220000000800 */
[----:B------:R-:W-:-:S04]  /*05a0*/  FFMA R20, R20, R9, R27 ;  /* 0x0000000914147223 */ /* 0x000fc8000000001b */
[----:B-1----:R-:W-:Y:S02]  /*05b0*/  FFMA R23, R23, R10, R20 ;  /* 0x0000000a17177223 */ /* 0x002fe40000000014 */
[----:B------:R-:W-:Y:S02]  /*05c0*/  LDS R20, [R3+0xa80] ;  /* 0x000a800003147984 */ /* 0x000fe40000000800 */
[----:B---3--:R-:W-:Y:S02]  /*05d0*/  FFMA R27, R24, R11, R23 ;  /* 0x0000000b181b7223 */ /* 0x008fe40000000017 */
[----:B------:R-:W-:Y:S04]  /*05e0*/  LDS R23, [R3+0xa00] ;  /* 0x000a000003177984 */ /* 0x000fe80000000800 */
[----:B------:R-:W1:Y:S01]  /*05f0*/  LDS.128 R8, [R5+0x50] ;  /* 0x0000500005087984 */ /* 0x000e620000000c00 */
[----:B--2---:R-:W-:-:S03]  /*0600*/  FFMA R27, R12, R25, R27 ;  /* 0x000000190c1b7223 */ /* 0x004fc6000000001b */
[----:B------:R-:W2:Y:S01]  /*0610*/  LDS R25, [R3+0xb00] ;  /* 0x000b000003197984 */ /* 0x000ea20000000800 */
[----:B------:R-:W-:-:S03]  /*0620*/  FFMA R12, R22, R13, R27 ;  /* 0x0000000d160c7223 */ /* 0x000fc6000000001b */
[----:B------:R-:W3:Y:S04]  /*0630*/  LDS R22, [R3+0xb80] ;  /* 0x000b800003167984 */ /* 0x000ee80000000800 */
[----:B------:R-:W-:Y:S01]  /*0640*/  LDS R24, [R3+0xc80] ;  /* 0x000c800003187984 */ /* 0x000fe20000000800 */
[----:B0-----:R-:W-:-:S04]  /*0650*/  FFMA R21, R21, R14, R12 ;  /* 0x0000000e15157223 */ /* 0x001fc8000000000c */
[----:B------:R-:W-:Y:S02]  /*0660*/  FFMA R27, R26, R15, R21 ;  /* 0x0000000f1a1b7223 */ /* 0x000fe40000000015 */
[----:B------:R-:W-:Y:S04]  /*0670*/  LDS R21, [R3+0xc00] ;  /* 0x000c000003157984 */ /* 0x000fe80000000800 */
[----:B------:R-:W0:Y:S01]  /*0680*/  LDS.128 R12, [R5+0x60] ;  /* 0x00006000050c7984 */ /* 0x000e220000000c00 */
[----:B-1----:R-:W-:-:S04]  /*0690*/  FFMA R23, R8, R23, R27 ;  /* 0x0000001708177223 */ /* 0x002fc8000000001b */
[----:B------:R-:W-:Y:S02]  /*06a0*/  FFMA R20, R20, R9, R23 ;  /* 0x0000000914147223 */ /* 0x000fe40000000017 */
[----:B------:R-:W1:Y:S02]  /*06b0*/  LDS R23, [R3+0xd00] ;  /* 0x000d000003177984 */ /* 0x000e640000000800 */
[----:B--2---:R-:W-:Y:S02]  /*06c0*/  FFMA R25, R25, R10, R20 ;  /* 0x0000000a19197223 */ /* 0x004fe40000000014 */
[----:B------:R-:W2:Y:S02]  /*06d0*/  LDS R20, [R3+0xd80] ;  /* 0x000d800003147984 */ /* 0x000ea40000000800 */
[----:B---3--:R-:W-:Y:S02]  /*06e0*/  FFMA R27, R22, R11, R25 ;  /* 0x0000000b161b7223 */ /* 0x008fe40000000019 */
[----:B------:R-:W-:Y:S04]  /*06f0*/  LDS R25, [R3+0xe00] ;  /* 0x000e000003197984 */ /* 0x000fe80000000800 */
[----:B------:R-:W3:Y:S04]  /*0700*/  LDS.128 R8, [R5+0x70] ;  /* 0x0000700005087984 */ /* 0x000ee80000000c00 */
[----:B------:R-:W4:Y:S01]  /*0710*/  LDS R22, [R3+0xe80] ;  /* 0x000e800003167984 */ /* 0x000f220000000800 */
[----:B0-----:R-:W-:-:S03]  /*0720*/  FFMA R27, R12, R21, R27 ;  /* 0x000000150c1b7223 */ /* 0x001fc6000000001b */
[----:B------:R-:W0:Y:S04]  /*0730*/  LDS R21, [R3+0xf00] ;  /* 0x000f000003157984 */ /* 0x000e280000000800 */
[----:B------:R-:W5:Y:S01]  /*0740*/  LDS R12, [R3+0xf80] ;  /* 0x000f8000030c7984 */ /* 0x000f620000000800 */
[----:B------:R-:W-:-:S04]  /*0750*/  FFMA R24, R24, R13, R27 ;  /* 0x0000000d18187223 */ /* 0x000fc8000000001b */
[----:B-1----:R-:W-:-:S04]  /*0760*/  FFMA R23, R23, R14, R24 ;  /* 0x0000000e17177223 */ /* 0x002fc80000000018 */
[----:B--2---:R-:W-:-:S04]  /*0770*/  FFMA R15, R20, R15, R23 ;  /* 0x0000000f140f7223 */ /* 0x004fc80000000017 */
[----:B---3--:R-:W-:-:S04]  /*0780*/  FFMA R15, R8, R25, R15 ;  /* 0x00000019080f7223 */ /* 0x008fc8000000000f */
[----:B----4-:R-:W-:Y:S01]  /*0790*/  FFMA R22, R22, R9, R15 ;  /* 0x0000000916167223 */ /* 0x010fe2000000000f */
[----:B------:R-:W-:Y:S02]  /*07a0*/  IADD3 R16, PT, PT, R16, 0x20, RZ ;  /* 0x0000002010107810 */ /* 0x000fe40007ffe0ff */
[----:B------:R-:W-:Y:S02]  /*07b0*/  IADD3 R6, PT, PT, R6, 0x20, RZ ;  /* 0x0000002006067810 */ /* 0x000fe40007ffe0ff */
[----:B------:R-:W-:Y:S01]  /*07c0*/  LEA R7, R0, R7, 0x5 ;  /* 0x0000000700077211 */ /* 0x000fe200078e28ff */
[----:B0-----:R-:W-:-:S04]  /*07d0*/  FFMA R21, R21, R10, R22 ;  /* 0x0000000a15157223 */ /* 0x001fc80000000016 */
[----:B-----5:R-:W-:Y:S01]  /*07e0*/  FFMA R21, R12, R11, R21 ;  /* 0x0000000b0c157223 */ /* 0x020fe20000000015 */
[----:B------:R-:W-:Y:S06]  /*07f0*/  BAR.SYNC.DEFER_BLOCKING 0x0 ;  /* 0x0000000000007b1d */ /* 0x000fec0000010000 */
[----:B------:R-:W-:Y:S05]  /*0800*/  BRA.U UP0, `(.L_x_6) ;  /* 0xfffffff900847547 */ /* 0x000fea000b83ffff */
.L_x_5:
[----:B------:R-:W0:Y:S01]  /*0810*/  LDCU UR4, c[0x0][0x398] ;  /* 0x00007300ff0477ac */ /* 0x000e220008000800 */
[----:B------:R-:W-:-:S04]  /*0820*/  ISETP.GE.AND P0, PT, R19, UR13, PT ;  /* 0x0000000d13007c0c */ /* 0x000fc8000bf06270 */
[----:B0-----:R-:W-:-:S13]  /*0830*/  ISETP.GE.OR P0, PT, R18, UR4, P0 ;  /* 0x0000000412007c0c */ /* 0x001fda0008706670 */
[----:B------:R-:W-:Y:S05]  /*0840*/  @P0 EXIT ;  /* 0x000000000000094d */ /* 0x000fea0003800000 */
[----:B------:R-:W0:Y:S01]  /*0850*/  LDC.64 R2, c[0x0][0x390] ;  /* 0x0000e400ff027b82 */ /* 0x000e220000000a00 */
[----:B------:R-:W-:-:S04]  /*0860*/  IMAD R19, R18, UR13, R19 ;  /* 0x0000000d12137c24 */ /* 0x000fc8000f8e0213 */
[----:B0-----:R-:W-:-:S05]  /*0870*/  IMAD.WIDE.U32 R2, R19, 0x4, R2 ;  /* 0x0000000413027825 */ /* 0x001fca00078e0002 */
[----:B------:R-:W-:Y:S01]  /*0880*/  STG.E desc[UR10][R2.64], R21 ;  /* 0x0000001502007986 */ /* 0x000fe2000c10190a */
[----:B------:R-:W-:Y:S05]  /*0890*/  EXIT ;  /* 0x000000000000794d */ /* 0x000fea0003800000 */
.L_x_7:
        /* <DEDUP_REMOVED lines=14> */
.L_x_9:


//--------------------- .nv.shared.reserved.0     --------------------------
	.section	.nv.shared.reserved.0,"aw",@nobits
	.weak		__nv_reservedSMEM_offset_0_alias
	.size		__nv_reservedSMEM_offset_0_alias, 0, 64
	.other		__nv_reservedSMEM_offset_0_alias,@"STO_CUDA_RESERVED_SHARED STV_DEFAULT"
__nv_reservedSMEM_offset_0_alias:
	.zero		0
	.zero		64


//--------------------- .nv.shared._Z22mmultiplyKernel_sharedPfS_S_iii --------------------------
	.section	.nv.shared._Z22mmultiplyKernel_sharedPfS_S_iii,"aw",@nobits
	.sectionflags	@""
	.align	4
.nv.shared._Z22mmultiplyKernel_sharedPfS_S_iii:
	.zero		9216


//--------------------- .nv.constant0._Z22mmultiplyKernel_globalPfS_S_iii --------------------------
	.section	.nv.constant0._Z22mmultiplyKernel_globalPfS_S_iii,"a",@progbits
	.sectionflags	@""
	.align	4
.nv.constant0._Z22mmultiplyKernel_globalPfS_S_iii:
	.zero		932


//--------------------- .nv.constant0._Z22mmultiplyKernel_sharedPfS_S_iii --------------------------
	.section	.nv.constant0._Z22mmultiplyKernel_sharedPfS_S_iii,"a",@progbits
	.sectionflags	@""
	.align	4
.nv.constant0._Z22mmultiplyKernel_sharedPfS_S_iii:
	.zero		932


//--------------------- SYMBOLS --------------------------

	.type		.nv.reservedSmem.offset0,@object
	.size		.nv.reservedSmem.offset0,0x4
	.type		.nv.reservedSmem.cap,@object
	.size		.nv.reservedSmem.cap,0x4
